	.headerflags	@"EF_CUDA_TEXMODE_UNIFIED EF_CUDA_64BIT_ADDRESS EF_CUDA_ACCELERATORS EF_CUDA_SM90 EF_CUDA_VIRTUAL_SM(EF_CUDA_SM90)"
	.elftype	@"ET_EXEC"


//--------------------- .nv.info                  --------------------------
	.section	.nv.info,"",@"SHT_CUDA_INFO"
	.align	4


	//----- nvinfo : EIATTR_REGCOUNT
	.align		4
        /*0000*/ 	.byte	0x04, 0x2f
        /*0002*/ 	.short	(.L_1 - .L_0)
	.align		4
.L_0:
        /*0004*/ 	.word	index@(triton_poi_fused_convolution_48)
        /*0008*/ 	.word	0x0000000c


	//----- nvinfo : EIATTR_MIN_STACK_SIZE
	.align		4
.L_1:
        /*000c*/ 	.byte	0x04, 0x12
        /*000e*/ 	.short	(.L_3 - .L_2)
	.align		4
.L_2:
        /*0010*/ 	.word	index@(triton_poi_fused_convolution_48)
        /*0014*/ 	.word	0x00000000


	//----- nvinfo : EIATTR_FRAME_SIZE
	.align		4
.L_3:
        /*0018*/ 	.byte	0x04, 0x11
        /*001a*/ 	.short	(.L_5 - .L_4)
	.align		4
.L_4:
        /*001c*/ 	.word	index@(triton_poi_fused_convolution_48)
        /*0020*/ 	.word	0x00000000


	//----- nvinfo : EIATTR_MIN_STACK_SIZE
	.align		4
.L_5:
        /*0024*/ 	.byte	0x04, 0x12
        /*0026*/ 	.short	(.L_7 - .L_6)
	.align		4
.L_6:
        /*0028*/ 	.word	index@(triton_poi_fused_convolution_48)
        /*002c*/ 	.word	0x00000000
.L_7:


//--------------------- .nv.info.triton_poi_fused_convolution_48 --------------------------
	.section	.nv.info.triton_poi_fused_convolution_48,"",@"SHT_CUDA_INFO"
	.sectionflags	@""
	.align	4


	//----- nvinfo : EIATTR_CUDA_API_VERSION
	.align		4
        /*0000*/ 	.byte	0x04, 0x37
        /*0002*/ 	.short	(.L_9 - .L_8)
.L_8:
        /*0004*/ 	.word	0x0000007c


	//----- nvinfo : EIATTR_KPARAM_INFO
	.align		4
.L_9:
        /*0008*/ 	.byte	0x04, 0x17
        /*000a*/ 	.short	(.L_11 - .L_10)
.L_10:
        /*000c*/ 	.word	0x00000000
        /*0010*/ 	.short	0x0002
        /*0012*/ 	.short	0x0010
        /*0014*/ 	.byte	0x00, 0xf0, 0x11, 0x00


	//----- nvinfo : EIATTR_KPARAM_INFO
	.align		4
.L_11:
        /*0018*/ 	.byte	0x04, 0x17
        /*001a*/ 	.short	(.L_13 - .L_12)
.L_12:
        /*001c*/ 	.word	0x00000000
        /*0020*/ 	.short	0x0001
        /*0022*/ 	.short	0x0008
        /*0024*/ 	.byte	0x00, 0xf4, 0x21, 0x00


	//----- nvinfo : EIATTR_KPARAM_INFO
	.align		4
.L_13:
        /*0028*/ 	.byte	0x04, 0x17
        /*002a*/ 	.short	(.L_15 - .L_14)
.L_14:
        /*002c*/ 	.word	0x00000000
        /*0030*/ 	.short	0x0000
        /*0032*/ 	.short	0x0000
        /*0034*/ 	.byte	0x00, 0xf4, 0x21, 0x00


	//----- nvinfo : EIATTR_SPARSE_MMA_MASK
	.align		4
.L_15:
        /*0038*/ 	.byte	0x03, 0x50
        /*003a*/ 	.short	0x0000


	//----- nvinfo : EIATTR_MAXREG_COUNT
	.align		4
        /*003c*/ 	.byte	0x03, 0x1b
        /*003e*/ 	.short	0x00ff


	//----- nvinfo : EIATTR_EXIT_INSTR_OFFSETS
	.align		4
        /*0040*/ 	.byte	0x04, 0x1c
        /*0042*/ 	.short	(.L_17 - .L_16)


	//   ....[0]....
.L_16:
        /*0044*/ 	.word	0x00000160


	//   ....[1]....
        /*0048*/ 	.word	0x00000180


	//----- nvinfo : EIATTR_REQNTID
	.align		4
.L_17:
        /*004c*/ 	.byte	0x04, 0x10
        /*004e*/ 	.short	(.L_19 - .L_18)
.L_18:
        /*0050*/ 	.word	0x00000080
        /*0054*/ 	.word	0x00000001
        /*0058*/ 	.word	0x00000001


	//----- nvinfo : EIATTR_CBANK_PARAM_SIZE
	.align		4
.L_19:
        /*005c*/ 	.byte	0x03, 0x19
        /*005e*/ 	.short	0x0014


	//----- nvinfo : EIATTR_PARAM_CBANK
	.align		4
        /*0060*/ 	.byte	0x04, 0x0a
        /*0062*/ 	.short	(.L_21 - .L_20)
	.align		4
.L_20:
        /*0064*/ 	.word	index@(.nv.constant0.triton_poi_fused_convolution_48)
        /*0068*/ 	.short	0x0210
        /*006a*/ 	.short	0x0014


	//----- nvinfo : EIATTR_SW_WAR
	.align		4
.L_21:
        /*006c*/ 	.byte	0x04, 0x36
        /*006e*/ 	.short	(.L_23 - .L_22)
.L_22:
        /*0070*/ 	.word	0x00000008
.L_23:


//--------------------- .nv.callgraph             --------------------------
	.section	.nv.callgraph,"",@"SHT_CUDA_CALLGRAPH"
	.align	4
	.sectionentsize	8
	.align		4
        /*0000*/ 	.word	0x00000000
	.align		4
        /*0004*/ 	.word	0xffffffff
	.align		4
        /*0008*/ 	.word	0x00000000
	.align		4
        /*000c*/ 	.word	0xfffffffe
	.align		4
        /*0010*/ 	.word	0x00000000
	.align		4
        /*0014*/ 	.word	0xfffffffd
	.align		4
        /*0018*/ 	.word	0x00000000
	.align		4
        /*001c*/ 	.word	0xfffffffc


//--------------------- .text.triton_poi_fused_convolution_48 --------------------------
	.section	.text.triton_poi_fused_convolution_48,"ax",@progbits
	.align	128
        .global         triton_poi_fused_convolution_48
        .type           triton_poi_fused_convolution_48,@function
        .size           triton_poi_fused_convolution_48,(.L_x_1 - triton_poi_fused_convolution_48)
        .other          triton_poi_fused_convolution_48,@"STO_CUDA_ENTRY STV_DEFAULT"
triton_poi_fused_convolution_48:
.text.triton_poi_fused_convolution_48:
[----:B------:R-:W0:Y:S02]  /*0000*/  LDC R1, c[0x0][0x28] ;  /* 0x00000a00ff017b82 */ /* 0x000e240000000800 */
[----:B------:R-:W1:Y:S01]  /*0010*/  S2R R0, SR_TID.X ;  /* 0x0000000000007919 */ /* 0x000e620000002100 */
[----:B------:R-:W2:Y:S01]  /*0020*/  LDC.64 R2, c[0x0][0x210] ;  /* 0x00008400ff027b82 */ /* 0x000ea20000000a00 */
[----:B------:R-:W-:Y:S01]  /*0030*/  ULDC.64 UR4, c[0x0][0x208] ;  /* 0x0000820000047ab9 */ /* 0x000fe20000000a00 */
[----:B------:R-:W3:Y:S06]  /*0040*/  S2R R7, SR_CTAID.X ;  /* 0x0000000000077919 */ /* 0x000eec0000002500 */
[----:B------:R-:W4:Y:S01]  /*0050*/  LDC.64 R4, c[0x0][0x218] ;  /* 0x00008600ff047b82 */ /* 0x000f220000000a00 */
[----:B-1----:R-:W-:-:S04]  /*0060*/  SHF.L.U32 R0, R0, 0x1, RZ ;  /* 0x0000000100007819 */ /* 0x002fc800000006ff */
[----:B------:R-:W-:-:S04]  /*0070*/  LOP3.LUT R0, R0, 0xfe, RZ, 0xc0, !PT ;  /* 0x000000fe00007812 */ /* 0x000fc800078ec0ff */
[----:B---3--:R-:W-:-:S04]  /*0080*/  LEA R7, R7, R0, 0x8 ;  /* 0x0000000007077211 */ /* 0x008fc800078e40ff */
[C---:B------:R-:W-:Y:S01]  /*0090*/  ISETP.GE.AND P0, PT, R7.reuse, 0x480, PT ;  /* 0x000004800700780c */ /* 0x040fe20003f06270 */
[----:B------:R-:W-:-:S04]  /*00a0*/  IMAD.HI R0, R7, 0x38e38e39, RZ ;  /* 0x38e38e3907007827 */ /* 0x000fc800078e02ff */
[----:B--2---:R-:W-:Y:S01]  /*00b0*/  IMAD.WIDE R2, R7, 0x4, R2 ;  /* 0x0000000407027825 */ /* 0x004fe200078e0202 */
[----:B------:R-:W-:-:S04]  /*00c0*/  SHF.R.U32.HI R9, RZ, 0x1f, R0 ;  /* 0x0000001fff097819 */ /* 0x000fc80000011600 */
[----:B------:R-:W-:-:S05]  /*00d0*/  LEA.HI.SX32 R0, R0, R9, 0x1a ;  /* 0x0000000900007211 */ /* 0x000fca00078fd2ff */
[----:B------:R-:W-:Y:S01]  /*00e0*/  IMAD R9, R0, -0x120, R7 ;  /* 0xfffffee000097824 */ /* 0x000fe200078e0207 */
[----:B------:R-:W-:-:S03]  /*00f0*/  CS2R R6, SRZ ;  /* 0x0000000000067805 */ /* 0x000fc6000001ff00 */
[----:B----4-:R-:W-:Y:S01]  /*0100*/  IMAD.WIDE R4, R9, 0x4, R4 ;  /* 0x0000000409047825 */ /* 0x010fe200078e0204 */
[----:B------:R-:W-:Y:S02]  /*0110*/  CS2R R8, SRZ ;  /* 0x0000000000087805 */ /* 0x000fe4000001ff00 */
[----:B------:R-:W2:Y:S04]  /*0120*/  @!P0 LDG.E.64 R6, desc[UR4][R2.64] ;  /* 0x0000000402068981 */ /* 0x000ea8000c1e1b00 */
[----:B------:R-:W2:Y:S02]  /*0130*/  @!P0 LDG.E.EL.64 R8, desc[UR4][R4.64] ;  /* 0x0000000404088981 */ /* 0x000ea4000c2e1b00 */
[----:B--2---:R-:W-:Y:S01]  /*0140*/  FADD R6, R8, R6 ;  /* 0x0000000608067221 */ /* 0x004fe20000000000 */
[----:B------:R-:W-:Y:S01]  /*0150*/  FADD R7, R9, R7 ;  /* 0x0000000709077221 */ /* 0x000fe20000000000 */
[----:B------:R-:W-:Y:S06]  /*0160*/  @P0 EXIT ;  /* 0x000000000000094d */ /* 0x000fec0003800000 */
[----:B------:R-:W-:Y:S01]  /*0170*/  STG.E.64 desc[UR4][R2.64], R6 ;  /* 0x0000000602007986 */ /* 0x000fe2000c101b04 */
[----:B------:R-:W-:Y:S05]  /*0180*/  EXIT ;  /* 0x000000000000794d */ /* 0x000fea0003800000 */
.L_x_0:
[----:B------:R-:W-:-:S00]  /*0190*/  BRA `(.L_x_0) ;  /* 0xfffffffc00fc7947 */ /* 0x000fc0000383ffff */
[----:B------:R-:W-:-:S00]  /*01a0*/  NOP ;  /* 0x0000000000007918 */ /* 0x000fc00000000000 */
        /* <DEDUP_REMOVED lines=13> */
.L_x_1:


//--------------------- .nv.constant0.triton_poi_fused_convolution_48 --------------------------
	.section	.nv.constant0.triton_poi_fused_convolution_48,"a",@progbits
	.sectionflags	@""
	.align	4
.nv.constant0.triton_poi_fused_convolution_48:
	.zero		548
